//
// Generated by NVIDIA NVVM Compiler
//
// Compiler Build ID: CL-36424714
// Cuda compilation tools, release 13.0, V13.0.88
// Based on NVVM 20.0.0
//

.version 9.0
.target sm_100
.address_size 64

	// .globl	_Z9addKernelPiPKiS1_

.visible .entry _Z9addKernelPiPKiS1_(
	.param .u64 .ptr .align 1 _Z9addKernelPiPKiS1__param_0,
	.param .u64 .ptr .align 1 _Z9addKernelPiPKiS1__param_1,
	.param .u64 .ptr .align 1 _Z9addKernelPiPKiS1__param_2
)
{
	.reg .b32 	%r<5>;
	.reg .b64 	%rd<11>;

	ld.param.u64 	%rd1, [_Z9addKernelPiPKiS1__param_0];
	ld.param.u64 	%rd2, [_Z9addKernelPiPKiS1__param_1];
	ld.param.u64 	%rd3, [_Z9addKernelPiPKiS1__param_2];
	cvta.to.global.u64 	%rd4, %rd1;
	cvta.to.global.u64 	%rd5, %rd3;
	cvta.to.global.u64 	%rd6, %rd2;
	mov.u32 	%r1, %tid.x;
	mul.wide.u32 	%rd7, %r1, 4;
	add.s64 	%rd8, %rd6, %rd7;
	ld.global.u32 	%r2, [%rd8];
	add.s64 	%rd9, %rd5, %rd7;
	ld.global.u32 	%r3, [%rd9];
	add.s32 	%r4, %r3, %r2;
	add.s64 	%rd10, %rd4, %rd7;
	st.global.u32 	[%rd10], %r4;
	ret;

}
	// .globl	_Z7matMultPfS_iS_
.visible .entry _Z7matMultPfS_iS_(
	.param .u64 .ptr .align 1 _Z7matMultPfS_iS__param_0,
	.param .u64 .ptr .align 1 _Z7matMultPfS_iS__param_1,
	.param .u32 _Z7matMultPfS_iS__param_2,
	.param .u64 .ptr .align 1 _Z7matMultPfS_iS__param_3
)
{
	.reg .pred 	%p<10>;
	.reg .b32 	%r<74>;
	.reg .b32 	%f<68>;
	.reg .b64 	%rd<61>;

	ld.param.u64 	%rd7, [_Z7matMultPfS_iS__param_0];
	ld.param.u64 	%rd8, [_Z7matMultPfS_iS__param_1];
	ld.param.u32 	%r40, [_Z7matMultPfS_iS__param_2];
	ld.param.u64 	%rd6, [_Z7matMultPfS_iS__param_3];
	cvta.to.global.u64 	%rd1, %rd8;
	cvta.to.global.u64 	%rd2, %rd7;
	mov.u32 	%r41, %ctaid.x;
	mov.u32 	%r42, %ctaid.y;
	mov.u32 	%r1, %tid.x;
	mov.u32 	%r43, %tid.y;
	mul.lo.s32 	%r44, %r40, %r42;
	shl.b32 	%r45, %r44, 4;
	mad.lo.s32 	%r2, %r40, %r43, %r45;
	shl.b32 	%r3, %r41, 4;
	add.s32 	%r4, %r3, %r1;
	setp.lt.s32 	%p1, %r40, 1;
	mov.f32 	%f67, 0f00000000;
	@%p1 bra 	$L__BB1_12;
	and.b32  	%r5, %r40, 7;
	setp.lt.u32 	%p2, %r40, 8;
	mov.f32 	%f67, 0f00000000;
	mov.b32 	%r72, 0;
	@%p2 bra 	$L__BB1_4;
	and.b32  	%r72, %r40, 2147483640;
	neg.s32 	%r70, %r72;
	add.s32 	%r47, %r1, %r40;
	add.s32 	%r69, %r47, %r3;
	shl.b32 	%r9, %r40, 3;
	shl.b32 	%r48, %r40, 1;
	add.s32 	%r68, %r4, %r48;
	mad.lo.s32 	%r67, %r40, 3, %r4;
	shl.b32 	%r49, %r40, 2;
	add.s32 	%r66, %r4, %r49;
	mad.lo.s32 	%r65, %r40, 5, %r4;
	mad.lo.s32 	%r64, %r40, 6, %r4;
	mad.lo.s32 	%r63, %r40, 7, %r4;
	mul.wide.u32 	%rd9, %r2, 4;
	add.s64 	%rd10, %rd9, %rd2;
	add.s64 	%rd60, %rd10, 16;
	mov.f32 	%f67, 0f00000000;
	mov.u32 	%r62, %r4;
$L__BB1_3:
	.pragma "nounroll";
	ld.global.f32 	%f17, [%rd60+-16];
	mul.wide.u32 	%rd11, %r62, 4;
	add.s64 	%rd12, %rd1, %rd11;
	ld.global.f32 	%f18, [%rd12];
	fma.rn.f32 	%f19, %f17, %f18, %f67;
	ld.global.f32 	%f20, [%rd60+-12];
	mul.wide.u32 	%rd13, %r69, 4;
	add.s64 	%rd14, %rd1, %rd13;
	ld.global.f32 	%f21, [%rd14];
	fma.rn.f32 	%f22, %f20, %f21, %f19;
	ld.global.f32 	%f23, [%rd60+-8];
	mul.wide.u32 	%rd15, %r68, 4;
	add.s64 	%rd16, %rd1, %rd15;
	ld.global.f32 	%f24, [%rd16];
	fma.rn.f32 	%f25, %f23, %f24, %f22;
	ld.global.f32 	%f26, [%rd60+-4];
	mul.wide.u32 	%rd17, %r67, 4;
	add.s64 	%rd18, %rd1, %rd17;
	ld.global.f32 	%f27, [%rd18];
	fma.rn.f32 	%f28, %f26, %f27, %f25;
	ld.global.f32 	%f29, [%rd60];
	mul.wide.u32 	%rd19, %r66, 4;
	add.s64 	%rd20, %rd1, %rd19;
	ld.global.f32 	%f30, [%rd20];
	fma.rn.f32 	%f31, %f29, %f30, %f28;
	ld.global.f32 	%f32, [%rd60+4];
	mul.wide.u32 	%rd21, %r65, 4;
	add.s64 	%rd22, %rd1, %rd21;
	ld.global.f32 	%f33, [%rd22];
	fma.rn.f32 	%f34, %f32, %f33, %f31;
	ld.global.f32 	%f35, [%rd60+8];
	mul.wide.u32 	%rd23, %r64, 4;
	add.s64 	%rd24, %rd1, %rd23;
	ld.global.f32 	%f36, [%rd24];
	fma.rn.f32 	%f37, %f35, %f36, %f34;
	ld.global.f32 	%f38, [%rd60+12];
	mul.wide.u32 	%rd25, %r63, 4;
	add.s64 	%rd26, %rd1, %rd25;
	ld.global.f32 	%f39, [%rd26];
	fma.rn.f32 	%f67, %f38, %f39, %f37;
	add.s32 	%r70, %r70, 8;
	add.s32 	%r69, %r69, %r9;
	add.s32 	%r68, %r68, %r9;
	add.s32 	%r67, %r67, %r9;
	add.s32 	%r66, %r66, %r9;
	add.s32 	%r65, %r65, %r9;
	add.s32 	%r64, %r64, %r9;
	add.s32 	%r63, %r63, %r9;
	add.s32 	%r62, %r62, %r9;
	add.s64 	%rd60, %rd60, 32;
	setp.ne.s32 	%p3, %r70, 0;
	@%p3 bra 	$L__BB1_3;
$L__BB1_4:
	setp.eq.s32 	%p4, %r5, 0;
	@%p4 bra 	$L__BB1_12;
	and.b32  	%r35, %r40, 3;
	setp.lt.u32 	%p5, %r5, 4;
	@%p5 bra 	$L__BB1_7;
	add.s32 	%r50, %r2, %r72;
	mul.wide.u32 	%rd27, %r50, 4;
	add.s64 	%rd28, %rd2, %rd27;
	ld.global.f32 	%f41, [%rd28];
	mad.lo.s32 	%r51, %r72, %r40, %r4;
	mul.wide.u32 	%rd29, %r51, 4;
	add.s64 	%rd30, %rd1, %rd29;
	ld.global.f32 	%f42, [%rd30];
	fma.rn.f32 	%f43, %f41, %f42, %f67;
	cvt.u64.u32 	%rd31, %r2;
	cvt.u64.u32 	%rd32, %r72;
	add.s64 	%rd33, %rd31, %rd32;
	shl.b64 	%rd34, %rd33, 2;
	add.s64 	%rd35, %rd2, %rd34;
	ld.global.f32 	%f44, [%rd35+4];
	add.s32 	%r52, %r51, %r40;
	mul.wide.u32 	%rd36, %r52, 4;
	add.s64 	%rd37, %rd1, %rd36;
	ld.global.f32 	%f45, [%rd37];
	fma.rn.f32 	%f46, %f44, %f45, %f43;
	ld.global.f32 	%f47, [%rd35+8];
	add.s32 	%r53, %r52, %r40;
	mul.wide.u32 	%rd38, %r53, 4;
	add.s64 	%rd39, %rd1, %rd38;
	ld.global.f32 	%f48, [%rd39];
	fma.rn.f32 	%f49, %f47, %f48, %f46;
	ld.global.f32 	%f50, [%rd35+12];
	add.s32 	%r54, %r53, %r40;
	mul.wide.u32 	%rd40, %r54, 4;
	add.s64 	%rd41, %rd1, %rd40;
	ld.global.f32 	%f51, [%rd41];
	fma.rn.f32 	%f67, %f50, %f51, %f49;
	add.s32 	%r72, %r72, 4;
$L__BB1_7:
	setp.eq.s32 	%p6, %r35, 0;
	@%p6 bra 	$L__BB1_12;
	setp.eq.s32 	%p7, %r35, 1;
	@%p7 bra 	$L__BB1_10;
	add.s32 	%r55, %r2, %r72;
	mul.wide.u32 	%rd42, %r55, 4;
	add.s64 	%rd43, %rd2, %rd42;
	ld.global.f32 	%f53, [%rd43];
	mad.lo.s32 	%r56, %r72, %r40, %r4;
	mul.wide.u32 	%rd44, %r56, 4;
	add.s64 	%rd45, %rd1, %rd44;
	ld.global.f32 	%f54, [%rd45];
	fma.rn.f32 	%f55, %f53, %f54, %f67;
	cvt.u64.u32 	%rd46, %r2;
	cvt.u64.u32 	%rd47, %r72;
	add.s64 	%rd48, %rd46, %rd47;
	shl.b64 	%rd49, %rd48, 2;
	add.s64 	%rd50, %rd2, %rd49;
	ld.global.f32 	%f56, [%rd50+4];
	add.s32 	%r57, %r56, %r40;
	mul.wide.u32 	%rd51, %r57, 4;
	add.s64 	%rd52, %rd1, %rd51;
	ld.global.f32 	%f57, [%rd52];
	fma.rn.f32 	%f67, %f56, %f57, %f55;
	add.s32 	%r72, %r72, 2;
$L__BB1_10:
	and.b32  	%r58, %r40, 1;
	setp.eq.b32 	%p8, %r58, 1;
	not.pred 	%p9, %p8;
	@%p9 bra 	$L__BB1_12;
	add.s32 	%r59, %r2, %r72;
	mul.wide.u32 	%rd53, %r59, 4;
	add.s64 	%rd54, %rd2, %rd53;
	ld.global.f32 	%f58, [%rd54];
	mad.lo.s32 	%r60, %r72, %r40, %r4;
	mul.wide.u32 	%rd55, %r60, 4;
	add.s64 	%rd56, %rd1, %rd55;
	ld.global.f32 	%f59, [%rd56];
	fma.rn.f32 	%f67, %f58, %f59, %f67;
$L__BB1_12:
	cvta.to.global.u64 	%rd57, %rd6;
	add.s32 	%r61, %r2, %r4;
	mul.wide.s32 	%rd58, %r61, 4;
	add.s64 	%rd59, %rd57, %rd58;
	st.global.f32 	[%rd59], %f67;
	ret;

}


// ===== COMPILED SASS (sm_100) =====

	.target	sm_100

	.elftype	@"ET_EXEC"


//--------------------- .note.nv.tkinfo           --------------------------
	.section	.note.nv.tkinfo,"",@"SHT_NOTE"
	.sectionflags	@"SHF_NOTE_NV_TKINFO"
	.tkinfo
        /*0018*/ 	.word	0x00000002
        /*0030*/ 	.string	""
        /*0030*/ 	.string	"ptxas"
        /*0030*/ 	.string	"Cuda compilation tools, release 13.0, V13.0.88"
        /*0030*/ 	.string	"Build cuda_13.0.r13.0/compiler.36424714_0"
        /*0030*/ 	.string	"-arch sm_100 -m 64 "



//--------------------- .note.nv.cuinfo           --------------------------
	.section	.note.nv.cuinfo,"",@"SHT_NOTE"
	.sectionflags	@"SHF_NOTE_NV_CUINFO"
        /*0018*/ 	.short	0x0002
        /*001a*/ 	.short	0x0064
        /*001c*/ 	.short	0x0082
	.zero		2


//--------------------- .nv.info                  --------------------------
	.section	.nv.info,"",@"SHT_CUDA_INFO"
	.align	4


	//----- nvinfo : EIATTR_REGCOUNT
	.align		4
        /*0000*/ 	.byte	0x04, 0x2f
        /*0002*/ 	.short	(.L_1 - .L_0)
	.align		4
.L_0:
        /*0004*/ 	.word	index@(_Z9addKernelPiPKiS1_)
        /*0008*/ 	.word	0x0000000c


	//----- nvinfo : EIATTR_FRAME_SIZE
	.align		4
.L_1:
        /*000c*/ 	.byte	0x04, 0x11
        /*000e*/ 	.short	(.L_3 - .L_2)
	.align		4
.L_2:
        /*0010*/ 	.word	index@(_Z9addKernelPiPKiS1_)
        /*0014*/ 	.word	0x00000000


	//----- nvinfo : EIATTR_REGCOUNT
	.align		4
.L_3:
        /*0018*/ 	.byte	0x04, 0x2f
        /*001a*/ 	.short	(.L_5 - .L_4)
	.align		4
.L_4:
        /*001c*/ 	.word	index@(_Z7matMultPfS_iS_)
        /*0020*/ 	.word	0x00000020


	//----- nvinfo : EIATTR_FRAME_SIZE
	.align		4
.L_5:
        /*0024*/ 	.byte	0x04, 0x11
        /*0026*/ 	.short	(.L_7 - .L_6)
	.align		4
.L_6:
        /*0028*/ 	.word	index@(_Z7matMultPfS_iS_)
        /*002c*/ 	.word	0x00000000


	//----- nvinfo : EIATTR_MIN_STACK_SIZE
	.align		4
.L_7:
        /*0030*/ 	.byte	0x04, 0x12
        /*0032*/ 	.short	(.L_9 - .L_8)
	.align		4
.L_8:
        /*0034*/ 	.word	index@(_Z7matMultPfS_iS_)
        /*0038*/ 	.word	0x00000000


	//----- nvinfo : EIATTR_MIN_STACK_SIZE
	.align		4
.L_9:
        /*003c*/ 	.byte	0x04, 0x12
        /*003e*/ 	.short	(.L_11 - .L_10)
	.align		4
.L_10:
        /*0040*/ 	.word	index@(_Z9addKernelPiPKiS1_)
        /*0044*/ 	.word	0x00000000
.L_11:


//--------------------- .nv.compat                --------------------------
	.section	.nv.compat,"",@"SHT_CUDA_COMPAT_INFO"
	.align	4
        /*0000*/ 	.byte	0x02, 0x09, 0x00, 0x00, 0x02, 0x02, 0x01, 0x00, 0x02, 0x05, 0x05, 0x00, 0x03, 0x07, 0x01, 0x01
        /*0010*/ 	.byte	0x02, 0x03, 0x00, 0x00, 0x02, 0x06, 0x01, 0x00, 0x04, 0x0b, 0x08, 0x00, 0x09, 0x00, 0x00, 0x00
        /*0020*/ 	.byte	0x00, 0x00, 0x00, 0x00


//--------------------- .nv.info._Z7matMultPfS_iS_ --------------------------
	.section	.nv.info._Z7matMultPfS_iS_,"",@"SHT_CUDA_INFO"
	.sectionflags	@""
	.align	4


	//----- nvinfo : EIATTR_CUDA_API_VERSION
	.align		4
        /*0000*/ 	.byte	0x04, 0x37
        /*0002*/ 	.short	(.L_13 - .L_12)
.L_12:
        /*0004*/ 	.word	0x00000082


	//----- nvinfo : EIATTR_KPARAM_INFO
	.align		4
.L_13:
        /*0008*/ 	.byte	0x04, 0x17
        /*000a*/ 	.short	(.L_15 - .L_14)
.L_14:
        /*000c*/ 	.word	0x00000000
        /*0010*/ 	.short	0x0003
        /*0012*/ 	.short	0x0018
        /*0014*/ 	.byte	0x00, 0xf5, 0x21, 0x00


	//----- nvinfo : EIATTR_KPARAM_INFO
	.align		4
.L_15:
        /*0018*/ 	.byte	0x04, 0x17
        /*001a*/ 	.short	(.L_17 - .L_16)
.L_16:
        /*001c*/ 	.word	0x00000000
        /*0020*/ 	.short	0x0002
        /*0022*/ 	.short	0x0010
        /*0024*/ 	.byte	0x00, 0xf0, 0x11, 0x00


	//----- nvinfo : EIATTR_KPARAM_INFO
	.align		4
.L_17:
        /*0028*/ 	.byte	0x04, 0x17
        /*002a*/ 	.short	(.L_19 - .L_18)
.L_18:
        /*002c*/ 	.word	0x00000000
        /*0030*/ 	.short	0x0001
        /*0032*/ 	.short	0x0008
        /*0034*/ 	.byte	0x00, 0xf5, 0x21, 0x00


	//----- nvinfo : EIATTR_KPARAM_INFO
	.align		4
.L_19:
        /*0038*/ 	.byte	0x04, 0x17
        /*003a*/ 	.short	(.L_21 - .L_20)
.L_20:
        /*003c*/ 	.word	0x00000000
        /*0040*/ 	.short	0x0000
        /*0042*/ 	.short	0x0000
        /*0044*/ 	.byte	0x00, 0xf5, 0x21, 0x00


	//----- nvinfo : EIATTR_SPARSE_MMA_MASK
	.align		4
.L_21:
        /*0048*/ 	.byte	0x03, 0x50
        /*004a*/ 	.short	0x0000


	//----- nvinfo : EIATTR_MAXREG_COUNT
	.align		4
        /*004c*/ 	.byte	0x03, 0x1b
        /*004e*/ 	.short	0x00ff


	//----- nvinfo : EIATTR_MERCURY_ISA_VERSION
	.align		4
        /*0050*/ 	.byte	0x03, 0x5f
        /*0052*/ 	.short	0x0101


	//----- nvinfo : EIATTR_VRC_CTA_INIT_COUNT
	.align		4
        /*0054*/ 	.byte	0x02, 0x4a
	.zero		1
	.zero		1


	//----- nvinfo : EIATTR_EXIT_INSTR_OFFSETS
	.align		4
        /*0058*/ 	.byte	0x04, 0x1c
        /*005a*/ 	.short	(.L_23 - .L_22)


	//   ....[0]....
.L_22:
        /*005c*/ 	.word	0x000009c0


	//----- nvinfo : EIATTR_CBANK_PARAM_SIZE
	.align		4
.L_23:
        /*0060*/ 	.byte	0x03, 0x19
        /*0062*/ 	.short	0x0020


	//----- nvinfo : EIATTR_PARAM_CBANK
	.align		4
        /*0064*/ 	.byte	0x04, 0x0a
        /*0066*/ 	.short	(.L_25 - .L_24)
	.align		4
.L_24:
        /*0068*/ 	.word	index@(.nv.constant0._Z7matMultPfS_iS_)
        /*006c*/ 	.short	0x0380
        /*006e*/ 	.short	0x0020


	//----- nvinfo : EIATTR_SW_WAR
	.align		4
.L_25:
        /*0070*/ 	.byte	0x04, 0x36
        /*0072*/ 	.short	(.L_27 - .L_26)
.L_26:
        /*0074*/ 	.word	0x00000008
.L_27:


//--------------------- .nv.info._Z9addKernelPiPKiS1_ --------------------------
	.section	.nv.info._Z9addKernelPiPKiS1_,"",@"SHT_CUDA_INFO"
	.sectionflags	@""
	.align	4


	//----- nvinfo : EIATTR_CUDA_API_VERSION
	.align		4
        /*0000*/ 	.byte	0x04, 0x37
        /*0002*/ 	.short	(.L_29 - .L_28)
.L_28:
        /*0004*/ 	.word	0x00000082


	//----- nvinfo : EIATTR_KPARAM_INFO
	.align		4
.L_29:
        /*0008*/ 	.byte	0x04, 0x17
        /*000a*/ 	.short	(.L_31 - .L_30)
.L_30:
        /*000c*/ 	.word	0x00000000
        /*0010*/ 	.short	0x0002
        /*0012*/ 	.short	0x0010
        /*0014*/ 	.byte	0x00, 0xf5, 0x21, 0x00


	//----- nvinfo : EIATTR_KPARAM_INFO
	.align		4
.L_31:
        /*0018*/ 	.byte	0x04, 0x17
        /*001a*/ 	.short	(.L_33 - .L_32)
.L_32:
        /*001c*/ 	.word	0x00000000
        /*0020*/ 	.short	0x0001
        /*0022*/ 	.short	0x0008
        /*0024*/ 	.byte	0x00, 0xf5, 0x21, 0x00


	//----- nvinfo : EIATTR_KPARAM_INFO
	.align		4
.L_33:
        /*0028*/ 	.byte	0x04, 0x17
        /*002a*/ 	.short	(.L_35 - .L_34)
.L_34:
        /*002c*/ 	.word	0x00000000
        /*0030*/ 	.short	0x0000
        /*0032*/ 	.short	0x0000
        /*0034*/ 	.byte	0x00, 0xf5, 0x21, 0x00


	//----- nvinfo : EIATTR_SPARSE_MMA_MASK
	.align		4
.L_35:
        /*0038*/ 	.byte	0x03, 0x50
        /*003a*/ 	.short	0x0000


	//----- nvinfo : EIATTR_MAXREG_COUNT
	.align		4
        /*003c*/ 	.byte	0x03, 0x1b
        /*003e*/ 	.short	0x00ff


	//----- nvinfo : EIATTR_MERCURY_ISA_VERSION
	.align		4
        /*0040*/ 	.byte	0x03, 0x5f
        /*0042*/ 	.short	0x0101


	//----- nvinfo : EIATTR_VRC_CTA_INIT_COUNT
	.align		4
        /*0044*/ 	.byte	0x02, 0x4a
	.zero		1
	.zero		1


	//----- nvinfo : EIATTR_EXIT_INSTR_OFFSETS
	.align		4
        /*0048*/ 	.byte	0x04, 0x1c
        /*004a*/ 	.short	(.L_37 - .L_36)


	//   ....[0]....
.L_36:
        /*004c*/ 	.word	0x000000d0


	//----- nvinfo : EIATTR_CBANK_PARAM_SIZE
	.align		4
.L_37:
        /*0050*/ 	.byte	0x03, 0x19
        /*0052*/ 	.short	0x0018


	//----- nvinfo : EIATTR_PARAM_CBANK
	.align		4
        /*0054*/ 	.byte	0x04, 0x0a
        /*0056*/ 	.short	(.L_39 - .L_38)
	.align		4
.L_38:
        /*0058*/ 	.word	index@(.nv.constant0._Z9addKernelPiPKiS1_)
        /*005c*/ 	.short	0x0380
        /*005e*/ 	.short	0x0018


	//----- nvinfo : EIATTR_SW_WAR
	.align		4
.L_39:
        /*0060*/ 	.byte	0x04, 0x36
        /*0062*/ 	.short	(.L_41 - .L_40)
.L_40:
        /*0064*/ 	.word	0x00000008
.L_41:


//--------------------- .nv.callgraph             --------------------------
	.section	.nv.callgraph,"",@"SHT_CUDA_CALLGRAPH"
	.align	4
	.sectionentsize	8
	.align		4
        /*0000*/ 	.word	0x00000000
	.align		4
        /*0004*/ 	.word	0xffffffff
	.align		4
        /*0008*/ 	.word	0x00000000
	.align		4
        /*000c*/ 	.word	0xfffffffe
	.align		4
        /*0010*/ 	.word	0x00000000
	.align		4
        /*0014*/ 	.word	0xfffffffd
	.align		4
        /*0018*/ 	.word	0x00000000
	.align		4
        /*001c*/ 	.word	0xfffffffc


//--------------------- .text._Z7matMultPfS_iS_   --------------------------
	.section	.text._Z7matMultPfS_iS_,"ax",@progbits
	.align	128
        .global         _Z7matMultPfS_iS_
        .type           _Z7matMultPfS_iS_,@function
        .size           _Z7matMultPfS_iS_,(.L_x_6 - _Z7matMultPfS_iS_)
        .other          _Z7matMultPfS_iS_,@"STO_CUDA_ENTRY STV_DEFAULT"
_Z7matMultPfS_iS_:
.text._Z7matMultPfS_iS_:
[----:B------:R-:W-:Y:S08]  /*0000*/  LDC R1, c[0x0][0x37c] ;  /* 0x0000df00ff017b82 */ /* 0x000ff00000000800 */
[----:B------:R-:W0:Y:S01]  /*0010*/  LDC R0, c[0x0][0x390] ;  /* 0x0000e400ff007b82 */ /* 0x000e220000000800 */
[----:B------:R-:W1:Y:S01]  /*0020*/  S2R R4, SR_TID.Y ;  /* 0x0000000000047919 */ /* 0x000e620000002200 */
[----:B------:R-:W-:Y:S01]  /*0030*/  HFMA2 R12, -RZ, RZ, 0, 0 ;  /* 0x00000000ff0c7431 */ /* 0x000fe200000001ff */
[----:B------:R-:W2:Y:S05]  /*0040*/  S2R R6, SR_CTAID.X ;  /* 0x0000000000067919 */ /* 0x000eaa0000002500 */
[----:B------:R-:W3:Y:S01]  /*0050*/  S2UR UR4, SR_CTAID.Y ;  /* 0x00000000000479c3 */ /* 0x000ee20000002600 */
[----:B------:R-:W2:Y:S01]  /*0060*/  S2R R11, SR_TID.X ;  /* 0x00000000000b7919 */ /* 0x000ea20000002100 */
[C---:B0-----:R-:W-:Y:S01]  /*0070*/  ISETP.GE.AND P0, PT, R0.reuse, 0x1, PT ;  /* 0x000000010000780c */ /* 0x041fe20003f06270 */
[----:B---3--:R-:W-:Y:S01]  /*0080*/  IMAD R2, R0, UR4, RZ ;  /* 0x0000000400027c24 */ /* 0x008fe2000f8e02ff */
[----:B------:R-:W0:Y:S04]  /*0090*/  LDCU.64 UR4, c[0x0][0x358] ;  /* 0x00006b00ff0477ac */ /* 0x000e280008000a00 */
[----:B------:R-:W-:-:S02]  /*00a0*/  SHF.L.U32 R3, R2, 0x4, RZ ;  /* 0x0000000402037819 */ /* 0x000fc400000006ff */
[----:B--2---:R-:W-:-:S03]  /*00b0*/  LEA R5, R6, R11, 0x4 ;  /* 0x0000000b06057211 */ /* 0x004fc600078e20ff */
[----:B-1----:R-:W-:Y:S02]  /*00c0*/  IMAD R2, R4, R0, R3 ;  /* 0x0000000004027224 */ /* 0x002fe400078e0203 */
[----:B------:R-:W-:Y:S05]  /*00d0*/  @!P0 BRA `(.L_x_0) ;  /* 0x0000000800288947 */ /* 0x000fea0003800000 */
[C---:B------:R-:W-:Y:S02]  /*00e0*/  ISETP.GE.U32.AND P1, PT, R0.reuse, 0x8, PT ;  /* 0x000000080000780c */ /* 0x040fe40003f26070 */
[----:B------:R-:W-:Y:S02]  /*00f0*/  LOP3.LUT R4, R0, 0x7, RZ, 0xc0, !PT ;  /* 0x0000000700047812 */ /* 0x000fe400078ec0ff */
[----:B------:R-:W-:Y:S02]  /*0100*/  MOV R12, RZ ;  /* 0x000000ff000c7202 */ /* 0x000fe40000000f00 */
[----:B------:R-:W-:Y:S02]  /*0110*/  ISETP.NE.AND P0, PT, R4, RZ, PT ;  /* 0x000000ff0400720c */ /* 0x000fe40003f05270 */
[----:B------:R-:W-:-:S05]  /*0120*/  MOV R7, RZ ;  /* 0x000000ff00077202 */ /* 0x000fca0000000f00 */
[----:B------:R-:W-:Y:S06]  /*0130*/  @!P1 BRA `(.L_x_1) ;  /* 0x0000000400009947 */ /* 0x000fec0003800000 */
[----:B------:R-:W1:Y:S01]  /*0140*/  LDC.64 R8, c[0x0][0x380] ;  /* 0x0000e000ff087b82 */ /* 0x000e620000000a00 */
[----:B------:R-:W-:Y:S01]  /*0150*/  IMAD.IADD R3, R11, 0x1, R0 ;  /* 0x000000010b037824 */ /* 0x000fe200078e0200 */
[C---:B------:R-:W-:Y:S01]  /*0160*/  LOP3.LUT R7, R0.reuse, 0x7ffffff8, RZ, 0xc0, !PT ;  /* 0x7ffffff800077812 */ /* 0x040fe200078ec0ff */
[C-C-:B------:R-:W-:Y:S01]  /*0170*/  IMAD R11, R0.reuse, 0x3, R5.reuse ;  /* 0x00000003000b7824 */ /* 0x140fe200078e0205 */
[C---:B------:R-:W-:Y:S01]  /*0180*/  LEA R13, R0.reuse, R5, 0x2 ;  /* 0x00000005000d7211 */ /* 0x040fe200078e10ff */
[--C-:B------:R-:W-:Y:S01]  /*0190*/  IMAD R25, R0, 0x5, R5.reuse ;  /* 0x0000000500197824 */ /* 0x100fe200078e0205 */
[----:B------:R-:W-:Y:S01]  /*01a0*/  LEA R3, R6, R3, 0x4 ;  /* 0x0000000306037211 */ /* 0x000fe200078e20ff */
[----:B------:R-:W-:Y:S01]  /*01b0*/  IMAD R29, R0, 0x6, R5 ;  /* 0x00000006001d7824 */ /* 0x000fe200078e0205 */
[----:B------:R-:W-:Y:S01]  /*01c0*/  MOV R10, R5 ;  /* 0x00000005000a7202 */ /* 0x000fe20000000f00 */
[----:B------:R-:W-:Y:S01]  /*01d0*/  IMAD.MOV.U32 R12, RZ, RZ, RZ ;  /* 0x000000ffff0c7224 */ /* 0x000fe200078e00ff */
[----:B------:R-:W-:Y:S01]  /*01e0*/  IADD3 R6, PT, PT, -R7, RZ, RZ ;  /* 0x000000ff07067210 */ /* 0x000fe20007ffe1ff */
[----:B-1----:R-:W-:-:S03]  /*01f0*/  IMAD.WIDE.U32 R8, R2, 0x4, R8 ;  /* 0x0000000402087825 */ /* 0x002fc600078e0008 */
[----:B------:R-:W-:Y:S01]  /*0200*/  IADD3 R20, P1, PT, R8, 0x10, RZ ;  /* 0x0000001008147810 */ /* 0x000fe20007f3e0ff */
[----:B------:R-:W-:-:S03]  /*0210*/  IMAD R8, R0, 0x7, R5 ;  /* 0x0000000700087824 */ /* 0x000fc600078e0205 */
[----:B------:R-:W-:Y:S02]  /*0220*/  IADD3.X R23, PT, PT, RZ, R9, RZ, P1, !PT ;  /* 0x00000009ff177210 */ /* 0x000fe40000ffe4ff */
[----:B------:R-:W-:-:S07]  /*0230*/  LEA R9, R0, R5, 0x1 ;  /* 0x0000000500097211 */ /* 0x000fce00078e08ff */
.L_x_2:
[----:B------:R-:W1:Y:S01]  /*0240*/  LDC.64 R16, c[0x0][0x388] ;  /* 0x0000e200ff107b82 */ /* 0x000e620000000a00 */
[----:B------:R-:W-:Y:S02]  /*0250*/  MOV R14, R20 ;  /* 0x00000014000e7202 */ /* 0x000fe40000000f00 */
[----:B------:R-:W-:-:S05]  /*0260*/  MOV R15, R23 ;  /* 0x00000017000f7202 */ /* 0x000fca0000000f00 */
[----:B0-----:R-:W2:Y:S04]  /*0270*/  LDG.E R21, desc[UR4][R14.64+-0x10] ;  /* 0xfffff0040e157981 */ /* 0x001ea8000c1e1900 */
[----:B------:R-:W3:Y:S04]  /*0280*/  LDG.E R28, desc[UR4][R14.64+-0x8] ;  /* 0xfffff8040e1c7981 */ /* 0x000ee8000c1e1900 */
[----:B------:R-:W4:Y:S01]  /*0290*/  LDG.E R24, desc[UR4][R14.64+-0x4] ;  /* 0xfffffc040e187981 */ /* 0x000f22000c1e1900 */
[----:B-1----:R-:W-:-:S06]  /*02a0*/  IMAD.WIDE.U32 R26, R10, 0x4, R16 ;  /* 0x000000040a1a7825 */ /* 0x002fcc00078e0010 */
[----:B------:R-:W2:Y:S01]  /*02b0*/  LDG.E R26, desc[UR4][R26.64] ;  /* 0x000000041a1a7981 */ /* 0x000ea2000c1e1900 */
[----:B------:R-:W-:-:S04]  /*02c0*/  IMAD.WIDE.U32 R22, R3, 0x4, R16 ;  /* 0x0000000403167825 */ /* 0x000fc800078e0010 */
[----:B------:R-:W-:Y:S02]  /*02d0*/  IMAD.WIDE.U32 R18, R9, 0x4, R16 ;  /* 0x0000000409127825 */ /* 0x000fe400078e0010 */
[----:B------:R2:W5:Y:S04]  /*02e0*/  LDG.E R22, desc[UR4][R22.64] ;  /* 0x0000000416167981 */ /* 0x000568000c1e1900 */
[----:B------:R-:W3:Y:S01]  /*02f0*/  LDG.E R19, desc[UR4][R18.64] ;  /* 0x0000000412137981 */ /* 0x000ee2000c1e1900 */
[----:B--2---:R-:W-:-:S03]  /*0300*/  FFMA R23, R21, R26, R12 ;  /* 0x0000001a15177223 */ /* 0x004fc6000000000c */
[----:B------:R-:W5:Y:S01]  /*0310*/  LDG.E R26, desc[UR4][R14.64+-0xc] ;  /* 0xfffff4040e1a7981 */ /* 0x000f62000c1e1900 */
[----:B------:R-:W-:-:S05]  /*0320*/  IMAD.WIDE.U32 R20, R11, 0x4, R16 ;  /* 0x000000040b147825 */ /* 0x000fca00078e0010 */
[----:B------:R-:W4:Y:S04]  /*0330*/  LDG.E R12, desc[UR4][R20.64] ;  /* 0x00000004140c7981 */ /* 0x000f28000c1e1900 */
[----:B------:R-:W2:Y:S04]  /*0340*/  LDG.E R20, desc[UR4][R14.64+0x4] ;  /* 0x000004040e147981 */ /* 0x000ea8000c1e1900 */
[----:B------:R-:W2:Y:S01]  /*0350*/  LDG.E R21, desc[UR4][R14.64+0x8] ;  /* 0x000008040e157981 */ /* 0x000ea2000c1e1900 */
[----:B-----5:R-:W-:Y:S01]  /*0360*/  FFMA R23, R26, R22, R23 ;  /* 0x000000161a177223 */ /* 0x020fe20000000017 */
[----:B------:R-:W-:-:S04]  /*0370*/  IMAD.WIDE.U32 R26, R13, 0x4, R16 ;  /* 0x000000040d1a7825 */ /* 0x000fc800078e0010 */
[----:B---3--:R-:W-:Y:S01]  /*0380*/  FFMA R28, R28, R19, R23 ;  /* 0x000000131c1c7223 */ /* 0x008fe20000000017 */
[----:B------:R-:W-:Y:S01]  /*0390*/  IMAD.WIDE.U32 R22, R25, 0x4, R16 ;  /* 0x0000000419167825 */ /* 0x000fe200078e0010 */
[----:B------:R-:W3:Y:S03]  /*03a0*/  LDG.E R27, desc[UR4][R26.64] ;  /* 0x000000041a1b7981 */ /* 0x000ee6000c1e1900 */
[----:B----4-:R-:W-:Y:S02]  /*03b0*/  FFMA R12, R24, R12, R28 ;  /* 0x0000000c180c7223 */ /* 0x010fe4000000001c */
[----:B------:R-:W3:Y:S04]  /*03c0*/  LDG.E R24, desc[UR4][R14.64] ;  /* 0x000000040e187981 */ /* 0x000ee8000c1e1900 */
[----:B------:R-:W2:Y:S01]  /*03d0*/  LDG.E R23, desc[UR4][R22.64] ;  /* 0x0000000416177981 */ /* 0x000ea2000c1e1900 */
[----:B------:R-:W-:-:S03]  /*03e0*/  IMAD.WIDE.U32 R18, R29, 0x4, R16 ;  /* 0x000000041d127825 */ /* 0x000fc600078e0010 */
[----:B------:R-:W4:Y:S01]  /*03f0*/  LDG.E R26, desc[UR4][R14.64+0xc] ;  /* 0x00000c040e1a7981 */ /* 0x000f22000c1e1900 */
[----:B------:R-:W-:-:S03]  /*0400*/  IMAD.WIDE.U32 R16, R8, 0x4, R16 ;  /* 0x0000000408107825 */ /* 0x000fc600078e0010 */
[----:B------:R-:W5:Y:S04]  /*0410*/  LDG.E R18, desc[UR4][R18.64] ;  /* 0x0000000412127981 */ /* 0x000f68000c1e1900 */
[----:B------:R-:W4:Y:S01]  /*0420*/  LDG.E R16, desc[UR4][R16.64] ;  /* 0x0000000410107981 */ /* 0x000f22000c1e1900 */
[----:B------:R-:W-:Y:S01]  /*0430*/  VIADD R6, R6, 0x8 ;  /* 0x0000000806067836 */ /* 0x000fe20000000000 */
[C---:B------:R-:W-:Y:S01]  /*0440*/  LEA R3, R0.reuse, R3, 0x3 ;  /* 0x0000000300037211 */ /* 0x040fe200078e18ff */
[C---:B------:R-:W-:Y:S01]  /*0450*/  IMAD R13, R0.reuse, 0x8, R13 ;  /* 0x00000008000d7824 */ /* 0x040fe200078e020d */
[C---:B------:R-:W-:Y:S02]  /*0460*/  LEA R9, R0.reuse, R9, 0x3 ;  /* 0x0000000900097211 */ /* 0x040fe400078e18ff */
[----:B------:R-:W-:-:S02]  /*0470*/  LEA R11, R0, R11, 0x3 ;  /* 0x0000000b000b7211 */ /* 0x000fc400078e18ff */
[C---:B------:R-:W-:Y:S02]  /*0480*/  LEA R25, R0.reuse, R25, 0x3 ;  /* 0x0000001900197211 */ /* 0x040fe400078e18ff */
[C---:B------:R-:W-:Y:S02]  /*0490*/  LEA R29, R0.reuse, R29, 0x3 ;  /* 0x0000001d001d7211 */ /* 0x040fe400078e18ff */
[C---:B------:R-:W-:Y:S02]  /*04a0*/  LEA R8, R0.reuse, R8, 0x3 ;  /* 0x0000000800087211 */ /* 0x040fe400078e18ff */
[----:B------:R-:W-:Y:S01]  /*04b0*/  LEA R10, R0, R10, 0x3 ;  /* 0x0000000a000a7211 */ /* 0x000fe200078e18ff */
[----:B---3--:R-:W-:-:S04]  /*04c0*/  FFMA R27, R24, R27, R12 ;  /* 0x0000001b181b7223 */ /* 0x008fc8000000000c */
[----:B--2---:R-:W-:Y:S01]  /*04d0*/  FFMA R12, R20, R23, R27 ;  /* 0x00000017140c7223 */ /* 0x004fe2000000001b */
[----:B------:R-:W-:-:S04]  /*04e0*/  IADD3 R20, P1, PT, R14, 0x20, RZ ;  /* 0x000000200e147810 */ /* 0x000fc80007f3e0ff */
[----:B------:R-:W-:Y:S02]  /*04f0*/  IADD3.X R23, PT, PT, RZ, R15, RZ, P1, !PT ;  /* 0x0000000fff177210 */ /* 0x000fe40000ffe4ff */
[----:B------:R-:W-:Y:S01]  /*0500*/  ISETP.NE.AND P1, PT, R6, RZ, PT ;  /* 0x000000ff0600720c */ /* 0x000fe20003f25270 */
[----:B-----5:R-:W-:-:S04]  /*0510*/  FFMA R21, R21, R18, R12 ;  /* 0x0000001215157223 */ /* 0x020fc8000000000c */
[----:B----4-:R-:W-:-:S08]  /*0520*/  FFMA R12, R26, R16, R21 ;  /* 0x000000101a0c7223 */ /* 0x010fd00000000015 */
[----:B------:R-:W-:Y:S05]  /*0530*/  @P1 BRA `(.L_x_2) ;  /* 0xfffffffc00401947 */ /* 0x000fea000383ffff */
.L_x_1:
[----:B------:R-:W-:Y:S05]  /*0540*/  @!P0 BRA `(.L_x_0) ;  /* 0x00000004000c8947 */ /* 0x000fea0003800000 */
[----:B------:R-:W-:Y:S02]  /*0550*/  ISETP.GE.U32.AND P1, PT, R4, 0x4, PT ;  /* 0x000000040400780c */ /* 0x000fe40003f26070 */
[----:B------:R-:W-:-:S04]  /*0560*/  LOP3.LUT R6, R0, 0x3, RZ, 0xc0, !PT ;  /* 0x0000000300067812 */ /* 0x000fc800078ec0ff */
[----:B------:R-:W-:-:S07]  /*0570*/  ISETP.NE.AND P0, PT, R6, RZ, PT ;  /* 0x000000ff0600720c */ /* 0x000fce0003f05270 */
[----:B------:R-:W-:Y:S06]  /*0580*/  @!P1 BRA `(.L_x_3) ;  /* 0x0000000000789947 */ /* 0x000fec0003800000 */
[----:B------:R-:W1:Y:S01]  /*0590*/  LDC.64 R18, c[0x0][0x380] ;  /* 0x0000e000ff127b82 */ /* 0x000e620000000a00 */
[----:B------:R-:W2:Y:S01]  /*05a0*/  LDCU.64 UR6, c[0x0][0x380] ;  /* 0x00007000ff0677ac */ /* 0x000ea20008000a00 */
[----:B------:R-:W-:Y:S01]  /*05b0*/  IMAD R21, R7, R0, R5 ;  /* 0x0000000007157224 */ /* 0x000fe200078e0205 */
[C---:B------:R-:W-:Y:S01]  /*05c0*/  IADD3 R4, P1, PT, R2.reuse, R7, RZ ;  /* 0x0000000702047210 */ /* 0x040fe20007f3e0ff */
[----:B------:R-:W-:-:S03]  /*05d0*/  IMAD.IADD R3, R2, 0x1, R7 ;  /* 0x0000000102037824 */ /* 0x000fc600078e0207 */
[-C--:B------:R-:W-:Y:S01]  /*05e0*/  IADD3 R11, PT, PT, R21, R0.reuse, RZ ;  /* 0x00000000150b7210 */ /* 0x080fe20007ffe0ff */
[----:B------:R-:W3:Y:S01]  /*05f0*/  LDC.64 R8, c[0x0][0x388] ;  /* 0x0000e200ff087b82 */ /* 0x000ee20000000a00 */
[----:B------:R-:W-:Y:S02]  /*0600*/  IADD3.X R13, PT, PT, RZ, RZ, RZ, P1, !PT ;  /* 0x000000ffff0d7210 */ /* 0x000fe40000ffe4ff */
[----:B--2---:R-:W-:Y:S01]  /*0610*/  LEA R10, P1, R4, UR6, 0x2 ;  /* 0x00000006040a7c11 */ /* 0x004fe2000f8210ff */
[----:B-1----:R-:W-:Y:S01]  /*0620*/  IMAD.WIDE.U32 R18, R3, 0x4, R18 ;  /* 0x0000000403127825 */ /* 0x002fe200078e0012 */
[----:B------:R-:W-:-:S05]  /*0630*/  IADD3 R3, PT, PT, R11, R0, RZ ;  /* 0x000000000b037210 */ /* 0x000fca0007ffe0ff */
[----:B0-----:R-:W2:Y:S01]  /*0640*/  LDG.E R19, desc[UR4][R18.64] ;  /* 0x0000000412137981 */ /* 0x001ea2000c1e1900 */
[----:B---3--:R-:W-:-:S04]  /*0650*/  IMAD.WIDE.U32 R20, R21, 0x4, R8 ;  /* 0x0000000415147825 */ /* 0x008fc800078e0008 */
[----:B------:R-:W-:Y:S01]  /*0660*/  IMAD.WIDE.U32 R14, R11, 0x4, R8 ;  /* 0x000000040b0e7825 */ /* 0x000fe200078e0008 */
[----:B------:R-:W-:Y:S01]  /*0670*/  LEA.HI.X R11, R4, UR7, R13, 0x2, P1 ;  /* 0x00000007040b7c11 */ /* 0x000fe200088f140d */
[----:B------:R-:W2:Y:S02]  /*0680*/  LDG.E R20, desc[UR4][R20.64] ;  /* 0x0000000414147981 */ /* 0x000ea4000c1e1900 */
[C-C-:B------:R-:W-:Y:S01]  /*0690*/  IMAD.WIDE.U32 R16, R3.reuse, 0x4, R8.reuse ;  /* 0x0000000403107825 */ /* 0x140fe200078e0008 */
[----:B------:R-:W-:Y:S01]  /*06a0*/  IADD3 R3, PT, PT, R3, R0, RZ ;  /* 0x0000000003037210 */ /* 0x000fe20007ffe0ff */
[----:B------:R-:W3:Y:S04]  /*06b0*/  LDG.E R14, desc[UR4][R14.64] ;  /* 0x000000040e0e7981 */ /* 0x000ee8000c1e1900 */
[----:B------:R-:W3:Y:S01]  /*06c0*/  LDG.E R4, desc[UR4][R10.64+0x4] ;  /* 0x000004040a047981 */ /* 0x000ee2000c1e1900 */
[----:B------:R-:W-:-:S03]  /*06d0*/  IMAD.WIDE.U32 R8, R3, 0x4, R8 ;  /* 0x0000000403087825 */ /* 0x000fc600078e0008 */
[----:B------:R-:W4:Y:S04]  /*06e0*/  LDG.E R16, desc[UR4][R16.64] ;  /* 0x0000000410107981 */ /* 0x000f28000c1e1900 */
[----:B------:R-:W4:Y:S04]  /*06f0*/  LDG.E R3, desc[UR4][R10.64+0x8] ;  /* 0x000008040a037981 */ /* 0x000f28000c1e1900 */
[----:B------:R-:W5:Y:S04]  /*0700*/  LDG.E R22, desc[UR4][R10.64+0xc] ;  /* 0x00000c040a167981 */ /* 0x000f68000c1e1900 */
[----:B------:R-:W5:Y:S01]  /*0710*/  LDG.E R8, desc[UR4][R8.64] ;  /* 0x0000000408087981 */ /* 0x000f62000c1e1900 */
[----:B------:R-:W-:Y:S01]  /*0720*/  IADD3 R7, PT, PT, R7, 0x4, RZ ;  /* 0x0000000407077810 */ /* 0x000fe20007ffe0ff */
[----:B--2---:R-:W-:-:S04]  /*0730*/  FFMA R19, R19, R20, R12 ;  /* 0x0000001413137223 */ /* 0x004fc8000000000c */
[----:B---3--:R-:W-:-:S04]  /*0740*/  FFMA R4, R4, R14, R19 ;  /* 0x0000000e04047223 */ /* 0x008fc80000000013 */
[----:B----4-:R-:W-:-:S04]  /*0750*/  FFMA R3, R3, R16, R4 ;  /* 0x0000001003037223 */ /* 0x010fc80000000004 */
[----:B-----5:R-:W-:-:S07]  /*0760*/  FFMA R12, R22, R8, R3 ;  /* 0x00000008160c7223 */ /* 0x020fce0000000003 */
.L_x_3:
[----:B------:R-:W-:Y:S05]  /*0770*/  @!P0 BRA `(.L_x_0) ;  /* 0x0000000000808947 */ /* 0x000fea0003800000 */
[----:B------:R-:W-:Y:S01]  /*0780*/  ISETP.NE.AND P1, PT, R6, 0x1, PT ;  /* 0x000000010600780c */ /* 0x000fe20003f25270 */
[----:B------:R-:W1:Y:S01]  /*0790*/  LDC.64 R18, c[0x0][0x380] ;  /* 0x0000e000ff127b82 */ /* 0x000e620000000a00 */
[----:B------:R-:W-:-:S04]  /*07a0*/  LOP3.LUT R3, R0, 0x1, RZ, 0xc0, !PT ;  /* 0x0000000100037812 */ /* 0x000fc800078ec0ff */
[----:B------:R-:W-:-:S03]  /*07b0*/  ISETP.NE.U32.AND P0, PT, R3, 0x1, PT ;  /* 0x000000010300780c */ /* 0x000fc60003f05070 */
[----:B------:R-:W2:Y:S04]  /*07c0*/  LDC.64 R16, c[0x0][0x388] ;  /* 0x0000e200ff107b82 */ /* 0x000ea80000000a00 */
[CC--:B------:R-:W-:Y:S01]  /*07d0*/  @P1 IMAD R3, R7.reuse, R0.reuse, R5 ;  /* 0x0000000007031224 */ /* 0x0c0fe200078e0205 */
[C---:B------:R-:W-:Y:S01]  /*07e0*/  @P1 IADD3 R4, P2, PT, R2.reuse, R7, RZ ;  /* 0x0000000702041210 */ /* 0x040fe20007f5e0ff */
[----:B------:R-:W-:Y:S01]  /*07f0*/  @P1 IMAD.IADD R21, R2, 0x1, R7 ;  /* 0x0000000102151824 */ /* 0x000fe200078e0207 */
[----:B------:R-:W-:Y:S01]  /*0800*/  @P1 IADD3 R7, PT, PT, R7, 0x2, RZ ;  /* 0x0000000207071810 */ /* 0x000fe20007ffe0ff */
[----:B------:R-:W3:Y:S01]  /*0810*/  @P1 LDC.64 R14, c[0x0][0x380] ;  /* 0x0000e000ff0e1b82 */ /* 0x000ee20000000a00 */
[----:B------:R-:W-:Y:S02]  /*0820*/  @P1 IADD3 R13, PT, PT, R3, R0, RZ ;  /* 0x00000000030d1210 */ /* 0x000fe40007ffe0ff */
[----:B------:R-:W-:-:S05]  /*0830*/  @P1 IADD3.X R6, PT, PT, RZ, RZ, RZ, P2, !PT ;  /* 0x000000ffff061210 */ /* 0x000fca00017fe4ff */
[----:B------:R-:W4:Y:S01]  /*0840*/  LDC.64 R10, c[0x0][0x380] ;  /* 0x0000e000ff0a7b82 */ /* 0x000f220000000a00 */
[----:B-1----:R-:W-:-:S06]  /*0850*/  @P1 IMAD.WIDE.U32 R20, R21, 0x4, R18 ;  /* 0x0000000415141825 */ /* 0x002fcc00078e0012 */
[----:B0-----:R-:W5:Y:S01]  /*0860*/  @P1 LDG.E R21, desc[UR4][R20.64] ;  /* 0x0000000414151981 */ /* 0x001f62000c1e1900 */
[----:B------:R-:W0:Y:S01]  /*0870*/  LDC.64 R8, c[0x0][0x388] ;  /* 0x0000e200ff087b82 */ /* 0x000e220000000a00 */
[----:B--2---:R-:W-:-:S04]  /*0880*/  @P1 IMAD.WIDE.U32 R18, R3, 0x4, R16 ;  /* 0x0000000403121825 */ /* 0x004fc800078e0010 */
[----:B------:R-:W-:Y:S01]  /*0890*/  @!P0 IMAD R3, R7, R0, R5 ;  /* 0x0000000007038224 */ /* 0x000fe200078e0205 */
[----:B------:R-:W-:Y:S02]  /*08a0*/  @!P0 IADD3 R7, PT, PT, R2, R7, RZ ;  /* 0x0000000702078210 */ /* 0x000fe40007ffe0ff */
[C---:B---3--:R-:W-:Y:S01]  /*08b0*/  @P1 LEA R14, P2, R4.reuse, R14, 0x2 ;  /* 0x0000000e040e1211 */ /* 0x048fe200078410ff */
[----:B------:R-:W-:Y:S01]  /*08c0*/  @P1 IMAD.WIDE.U32 R16, R13, 0x4, R16 ;  /* 0x000000040d101825 */ /* 0x000fe200078e0010 */
[----:B------:R-:W5:Y:S02]  /*08d0*/  @P1 LDG.E R18, desc[UR4][R18.64] ;  /* 0x0000000412121981 */ /* 0x000f64000c1e1900 */
[----:B------:R-:W-:-:S03]  /*08e0*/  @P1 LEA.HI.X R15, R4, R15, R6, 0x2, P2 ;  /* 0x0000000f040f1211 */ /* 0x000fc600010f1406 */
[----:B------:R-:W2:Y:S01]  /*08f0*/  @P1 LDG.E R16, desc[UR4][R16.64] ;  /* 0x0000000410101981 */ /* 0x000ea2000c1e1900 */
[----:B----4-:R-:W-:-:S03]  /*0900*/  @!P0 IMAD.WIDE.U32 R10, R7, 0x4, R10 ;  /* 0x00000004070a8825 */ /* 0x010fc600078e000a */
[----:B------:R-:W2:Y:S04]  /*0910*/  @P1 LDG.E R14, desc[UR4][R14.64+0x4] ;  /* 0x000004040e0e1981 */ /* 0x000ea8000c1e1900 */
[----:B------:R-:W3:Y:S01]  /*0920*/  @!P0 LDG.E R11, desc[UR4][R10.64] ;  /* 0x000000040a0b8981 */ /* 0x000ee2000c1e1900 */
[----:B0-----:R-:W-:-:S06]  /*0930*/  @!P0 IMAD.WIDE.U32 R8, R3, 0x4, R8 ;  /* 0x0000000403088825 */ /* 0x001fcc00078e0008 */
[----:B------:R-:W3:Y:S01]  /*0940*/  @!P0 LDG.E R8, desc[UR4][R8.64] ;  /* 0x0000000408088981 */ /* 0x000ee2000c1e1900 */
[----:B-----5:R-:W-:-:S04]  /*0950*/  @P1 FFMA R21, R21, R18, R12 ;  /* 0x0000001215151223 */ /* 0x020fc8000000000c */
[----:B--2---:R-:W-:-:S04]  /*0960*/  @P1 FFMA R12, R14, R16, R21 ;  /* 0x000000100e0c1223 */ /* 0x004fc80000000015 */
[----:B---3--:R-:W-:-:S07]  /*0970*/  @!P0 FFMA R12, R11, R8, R12 ;  /* 0x000000080b0c8223 */ /* 0x008fce000000000c */
.L_x_0:
[----:B------:R-:W1:Y:S01]  /*0980*/  LDC.64 R6, c[0x0][0x398] ;  /* 0x0000e600ff067b82 */ /* 0x000e620000000a00 */
[----:B------:R-:W-:-:S05]  /*0990*/  IADD3 R3, PT, PT, R2, R5, RZ ;  /* 0x0000000502037210 */ /* 0x000fca0007ffe0ff */
[----:B-1----:R-:W-:-:S05]  /*09a0*/  IMAD.WIDE R2, R3, 0x4, R6 ;  /* 0x0000000403027825 */ /* 0x002fca00078e0206 */
[----:B0-----:R-:W-:Y:S01]  /*09b0*/  STG.E desc[UR4][R2.64], R12 ;  /* 0x0000000c02007986 */ /* 0x001fe2000c101904 */
[----:B------:R-:W-:Y:S05]  /*09c0*/  EXIT ;  /* 0x000000000000794d */ /* 0x000fea0003800000 */
.L_x_4:
[----:B------:R-:W-:-:S00]  /*09d0*/  BRA `(.L_x_4) ;  /* 0xfffffffc00fc7947 */ /* 0x000fc0000383ffff */
[----:B------:R-:W-:-:S00]  /*09e0*/  NOP ;  /* 0x0000000000007918 */ /* 0x000fc00000000000 */
        /* <DEDUP_REMOVED lines=9> */
.L_x_6:


//--------------------- .text._Z9addKernelPiPKiS1_ --------------------------
	.section	.text._Z9addKernelPiPKiS1_,"ax",@progbits
	.align	128
        .global         _Z9addKernelPiPKiS1_
        .type           _Z9addKernelPiPKiS1_,@function
        .size           _Z9addKernelPiPKiS1_,(.L_x_7 - _Z9addKernelPiPKiS1_)
        .other          _Z9addKernelPiPKiS1_,@"STO_CUDA_ENTRY STV_DEFAULT"
_Z9addKernelPiPKiS1_:
.text._Z9addKernelPiPKiS1_:
[----:B------:R-:W-:Y:S01]  /*0000*/  LDC R1, c[0x0][0x37c] ;  /* 0x0000df00ff017b82 */ /* 0x000fe20000000800 */
[----:B------:R-:W0:Y:S07]  /*0010*/  S2R R9, SR_TID.X ;  /* 0x0000000000097919 */ /* 0x000e2e0000002100 */
[----:B------:R-:W0:Y:S01]  /*0020*/  LDC.64 R2, c[0x0][0x388] ;  /* 0x0000e200ff027b82 */ /* 0x000e220000000a00 */
[----:B------:R-:W1:Y:S07]  /*0030*/  LDCU.64 UR4, c[0x0][0x358] ;  /* 0x00006b00ff0477ac */ /* 0x000e6e0008000a00 */
[----:B------:R-:W2:Y:S08]  /*0040*/  LDC.64 R4, c[0x0][0x390] ;  /* 0x0000e400ff047b82 */ /* 0x000eb00000000a00 */
[----:B------:R-:W3:Y:S01]  /*0050*/  LDC.64 R6, c[0x0][0x380] ;  /* 0x0000e000ff067b82 */ /* 0x000ee20000000a00 */
[----:B0-----:R-:W-:-:S04]  /*0060*/  IMAD.WIDE.U32 R2, R9, 0x4, R2 ;  /* 0x0000000409027825 */ /* 0x001fc800078e0002 */
[C---:B--2---:R-:W-:Y:S02]  /*0070*/  IMAD.WIDE.U32 R4, R9.reuse, 0x4, R4 ;  /* 0x0000000409047825 */ /* 0x044fe400078e0004 */
[----:B-1----:R-:W2:Y:S04]  /*0080*/  LDG.E R2, desc[UR4][R2.64] ;  /* 0x0000000402027981 */ /* 0x002ea8000c1e1900 */
[----:B------:R-:W2:Y:S01]  /*0090*/  LDG.E R5, desc[UR4][R4.64] ;  /* 0x0000000404057981 */ /* 0x000ea2000c1e1900 */
[----:B---3--:R-:W-:Y:S01]  /*00a0*/  IMAD.WIDE.U32 R6, R9, 0x4, R6 ;  /* 0x0000000409067825 */ /* 0x008fe200078e0006 */
[----:B--2---:R-:W-:-:S05]  /*00b0*/  IADD3 R9, PT, PT, R2, R5, RZ ;  /* 0x0000000502097210 */ /* 0x004fca0007ffe0ff */
[----:B------:R-:W-:Y:S01]  /*00c0*/  STG.E desc[UR4][R6.64], R9 ;  /* 0x0000000906007986 */ /* 0x000fe2000c101904 */
[----:B------:R-:W-:Y:S05]  /*00d0*/  EXIT ;  /* 0x000000000000794d */ /* 0x000fea0003800000 */
.L_x_5:
        /* <DEDUP_REMOVED lines=10> */
.L_x_7:


//--------------------- .nv.shared.reserved.0     --------------------------
	.section	.nv.shared.reserved.0,"aw",@nobits
	.weak		__nv_reservedSMEM_offset_0_alias
	.size		__nv_reservedSMEM_offset_0_alias, 0, 64
	.other		__nv_reservedSMEM_offset_0_alias,@"STO_CUDA_RESERVED_SHARED STV_DEFAULT"
__nv_reservedSMEM_offset_0_alias:
	.zero		0
	.zero		64


//--------------------- .nv.constant0._Z7matMultPfS_iS_ --------------------------
	.section	.nv.constant0._Z7matMultPfS_iS_,"a",@progbits
	.sectionflags	@""
	.align	4
.nv.constant0._Z7matMultPfS_iS_:
	.zero		928


//--------------------- .nv.constant0._Z9addKernelPiPKiS1_ --------------------------
	.section	.nv.constant0._Z9addKernelPiPKiS1_,"a",@progbits
	.sectionflags	@""
	.align	4
.nv.constant0._Z9addKernelPiPKiS1_:
	.zero		920


//--------------------- SYMBOLS --------------------------

	.type		.nv.reservedSmem.offset0,@object
	.size		.nv.reservedSmem.offset0,0x4
